//
// Generated by NVIDIA NVVM Compiler
//
// Compiler Build ID: CL-36424714
// Cuda compilation tools, release 13.0, V13.0.88
// Based on NVVM 20.0.0
//

.version 9.0
.target sm_100
.address_size 64

	// .globl	_Z6kernelP6uchar4ii
.const .align 4 .b8 arg1[396];
.const .align 4 .b8 cov_rev1[1188];

.visible .entry _Z6kernelP6uchar4ii(
	.param .u64 .ptr .align 1 _Z6kernelP6uchar4ii_param_0,
	.param .u32 _Z6kernelP6uchar4ii_param_1,
	.param .u32 _Z6kernelP6uchar4ii_param_2
)
{
	.reg .pred 	%p<8>;
	.reg .b16 	%rs<7>;
	.reg .b32 	%r<29>;
	.reg .b32 	%f<83>;
	.reg .b64 	%rd<11>;

	ld.param.u64 	%rd5, [_Z6kernelP6uchar4ii_param_0];
	ld.param.u32 	%r14, [_Z6kernelP6uchar4ii_param_1];
	ld.param.u32 	%r15, [_Z6kernelP6uchar4ii_param_2];
	mov.u32 	%r1, %ntid.x;
	mov.u32 	%r16, %ctaid.x;
	mov.u32 	%r17, %tid.x;
	mad.lo.s32 	%r25, %r1, %r16, %r17;
	mul.lo.s32 	%r3, %r15, %r14;
	setp.ge.s32 	%p1, %r25, %r3;
	@%p1 bra 	$L__BB0_8;
	mov.u32 	%r18, %nctaid.x;
	mul.lo.s32 	%r4, %r1, %r18;
	cvta.to.global.u64 	%rd1, %rd5;
	mov.u64 	%rd8, arg1;
	mov.u64 	%rd10, cov_rev1;
$L__BB0_2:
	mul.wide.s32 	%rd6, %r25, 4;
	add.s64 	%rd2, %rd1, %rd6;
	.pragma "used_bytes_mask 7";
	ld.global.u32 	%r21, [%rd2];
	bfe.u32 	%r22, %r21, 0, 8;
	cvt.u16.u32 	%rs1, %r22;
	and.b16  	%rs2, %rs1, 255;
	bfe.u32 	%r23, %r21, 8, 8;
	cvt.u16.u32 	%rs3, %r23;
	and.b16  	%rs4, %rs3, 255;
	bfe.u32 	%r24, %r21, 16, 8;
	cvt.u16.u32 	%rs5, %r24;
	and.b16  	%rs6, %rs5, 255;
	cvt.rn.f32.u16 	%f1, %rs2;
	cvt.rn.f32.u16 	%f2, %rs4;
	cvt.rn.f32.u16 	%f3, %rs6;
	mov.b32 	%r27, 0;
	mov.f32 	%f82, 0fD01502F9;
$L__BB0_3:
	mul.wide.u32 	%rd7, %r27, 12;
	add.s64 	%rd3, %rd8, %rd7;
	ld.const.f32 	%f5, [%rd3];
	setp.eq.f32 	%p2, %f5, 0fBF800000;
	@%p2 bra 	$L__BB0_7;
	sub.f32 	%f10, %f1, %f5;
	ld.const.f32 	%f11, [%rd3+4];
	sub.f32 	%f12, %f2, %f11;
	ld.const.f32 	%f13, [%rd3+8];
	sub.f32 	%f14, %f3, %f13;
	mul.wide.u32 	%rd9, %r27, 36;
	add.s64 	%rd4, %rd10, %rd9;
	ld.const.f32 	%f15, [%rd4];
	mul.f32 	%f16, %f15, %f10;
	mov.f32 	%f17, 0f00000000;
	sub.f32 	%f18, %f17, %f16;
	ld.const.f32 	%f19, [%rd4+12];
	mul.f32 	%f20, %f19, %f12;
	sub.f32 	%f21, %f18, %f20;
	ld.const.f32 	%f22, [%rd4+24];
	mul.f32 	%f23, %f22, %f14;
	sub.f32 	%f24, %f21, %f23;
	ld.const.f32 	%f25, [%rd4+4];
	mul.f32 	%f26, %f25, %f10;
	sub.f32 	%f27, %f17, %f26;
	ld.const.f32 	%f28, [%rd4+16];
	mul.f32 	%f29, %f28, %f12;
	sub.f32 	%f30, %f27, %f29;
	ld.const.f32 	%f31, [%rd4+28];
	mul.f32 	%f32, %f31, %f14;
	sub.f32 	%f33, %f30, %f32;
	ld.const.f32 	%f34, [%rd4+8];
	mul.f32 	%f35, %f34, %f10;
	sub.f32 	%f36, %f17, %f35;
	ld.const.f32 	%f37, [%rd4+20];
	mul.f32 	%f38, %f37, %f12;
	sub.f32 	%f39, %f36, %f38;
	ld.const.f32 	%f40, [%rd4+32];
	mul.f32 	%f41, %f40, %f14;
	sub.f32 	%f42, %f39, %f41;
	mul.f32 	%f43, %f12, %f33;
	fma.rn.f32 	%f44, %f10, %f24, %f43;
	fma.rn.f32 	%f45, %f14, %f42, %f44;
	setp.gt.f32 	%p3, %f45, %f82;
	selp.f32 	%f6, %f45, %f82, %p3;
	selp.b32 	%r28, %r27, %r28, %p3;
	add.s32 	%r9, %r27, 1;
	setp.eq.s32 	%p4, %r9, 33;
	@%p4 bra 	$L__BB0_7;
	ld.const.f32 	%f7, [%rd3+12];
	setp.eq.f32 	%p5, %f7, 0fBF800000;
	@%p5 bra 	$L__BB0_7;
	sub.f32 	%f46, %f1, %f7;
	ld.const.f32 	%f47, [%rd3+16];
	sub.f32 	%f48, %f2, %f47;
	ld.const.f32 	%f49, [%rd3+20];
	sub.f32 	%f50, %f3, %f49;
	ld.const.f32 	%f51, [%rd4+36];
	mul.f32 	%f52, %f51, %f46;
	mov.f32 	%f53, 0f00000000;
	sub.f32 	%f54, %f53, %f52;
	ld.const.f32 	%f55, [%rd4+48];
	mul.f32 	%f56, %f55, %f48;
	sub.f32 	%f57, %f54, %f56;
	ld.const.f32 	%f58, [%rd4+60];
	mul.f32 	%f59, %f58, %f50;
	sub.f32 	%f60, %f57, %f59;
	ld.const.f32 	%f61, [%rd4+40];
	mul.f32 	%f62, %f61, %f46;
	sub.f32 	%f63, %f53, %f62;
	ld.const.f32 	%f64, [%rd4+52];
	mul.f32 	%f65, %f64, %f48;
	sub.f32 	%f66, %f63, %f65;
	ld.const.f32 	%f67, [%rd4+64];
	mul.f32 	%f68, %f67, %f50;
	sub.f32 	%f69, %f66, %f68;
	ld.const.f32 	%f70, [%rd4+44];
	mul.f32 	%f71, %f70, %f46;
	sub.f32 	%f72, %f53, %f71;
	ld.const.f32 	%f73, [%rd4+56];
	mul.f32 	%f74, %f73, %f48;
	sub.f32 	%f75, %f72, %f74;
	ld.const.f32 	%f76, [%rd4+68];
	mul.f32 	%f77, %f76, %f50;
	sub.f32 	%f78, %f75, %f77;
	mul.f32 	%f79, %f48, %f69;
	fma.rn.f32 	%f80, %f46, %f60, %f79;
	fma.rn.f32 	%f81, %f50, %f78, %f80;
	setp.gt.f32 	%p6, %f81, %f6;
	selp.f32 	%f82, %f81, %f6, %p6;
	selp.b32 	%r28, %r9, %r28, %p6;
	add.s32 	%r27, %r27, 2;
	bra.uni 	$L__BB0_3;
$L__BB0_7:
	st.global.u8 	[%rd2+3], %r28;
	add.s32 	%r25, %r25, %r4;
	setp.lt.s32 	%p7, %r25, %r3;
	@%p7 bra 	$L__BB0_2;
$L__BB0_8:
	ret;

}


// ===== COMPILED SASS (sm_100) =====

	.target	sm_100

	.elftype	@"ET_EXEC"


//--------------------- .note.nv.tkinfo           --------------------------
	.section	.note.nv.tkinfo,"",@"SHT_NOTE"
	.sectionflags	@"SHF_NOTE_NV_TKINFO"
	.tkinfo
        /*0018*/ 	.word	0x00000002
        /*0030*/ 	.string	""
        /*0030*/ 	.string	"ptxas"
        /*0030*/ 	.string	"Cuda compilation tools, release 13.0, V13.0.88"
        /*0030*/ 	.string	"Build cuda_13.0.r13.0/compiler.36424714_0"
        /*0030*/ 	.string	"-arch sm_100 -m 64 "



//--------------------- .note.nv.cuinfo           --------------------------
	.section	.note.nv.cuinfo,"",@"SHT_NOTE"
	.sectionflags	@"SHF_NOTE_NV_CUINFO"
        /*0018*/ 	.short	0x0002
        /*001a*/ 	.short	0x0064
        /*001c*/ 	.short	0x0082
	.zero		2


//--------------------- .nv.info                  --------------------------
	.section	.nv.info,"",@"SHT_CUDA_INFO"
	.align	4


	//----- nvinfo : EIATTR_REGCOUNT
	.align		4
        /*0000*/ 	.byte	0x04, 0x2f
        /*0002*/ 	.short	(.L_3 - .L_2)
	.align		4
.L_2:
        /*0004*/ 	.word	index@(_Z6kernelP6uchar4ii)
        /*0008*/ 	.word	0x0000001c


	//----- nvinfo : EIATTR_FRAME_SIZE
	.align		4
.L_3:
        /*000c*/ 	.byte	0x04, 0x11
        /*000e*/ 	.short	(.L_5 - .L_4)
	.align		4
.L_4:
        /*0010*/ 	.word	index@(_Z6kernelP6uchar4ii)
        /*0014*/ 	.word	0x00000000


	//----- nvinfo : EIATTR_MIN_STACK_SIZE
	.align		4
.L_5:
        /*0018*/ 	.byte	0x04, 0x12
        /*001a*/ 	.short	(.L_7 - .L_6)
	.align		4
.L_6:
        /*001c*/ 	.word	index@(_Z6kernelP6uchar4ii)
        /*0020*/ 	.word	0x00000000
.L_7:


//--------------------- .nv.compat                --------------------------
	.section	.nv.compat,"",@"SHT_CUDA_COMPAT_INFO"
	.align	4
        /*0000*/ 	.byte	0x02, 0x09, 0x00, 0x00, 0x02, 0x02, 0x01, 0x00, 0x02, 0x05, 0x05, 0x00, 0x03, 0x07, 0x01, 0x01
        /*0010*/ 	.byte	0x02, 0x03, 0x00, 0x00, 0x02, 0x06, 0x01, 0x00, 0x04, 0x0b, 0x08, 0x00, 0x01, 0x00, 0x00, 0x00
        /*0020*/ 	.byte	0x00, 0x00, 0x00, 0x00


//--------------------- .nv.info._Z6kernelP6uchar4ii --------------------------
	.section	.nv.info._Z6kernelP6uchar4ii,"",@"SHT_CUDA_INFO"
	.sectionflags	@""
	.align	4


	//----- nvinfo : EIATTR_CUDA_API_VERSION
	.align		4
        /*0000*/ 	.byte	0x04, 0x37
        /*0002*/ 	.short	(.L_9 - .L_8)
.L_8:
        /*0004*/ 	.word	0x00000082


	//----- nvinfo : EIATTR_KPARAM_INFO
	.align		4
.L_9:
        /*0008*/ 	.byte	0x04, 0x17
        /*000a*/ 	.short	(.L_11 - .L_10)
.L_10:
        /*000c*/ 	.word	0x00000000
        /*0010*/ 	.short	0x0002
        /*0012*/ 	.short	0x000c
        /*0014*/ 	.byte	0x00, 0xf0, 0x11, 0x00


	//----- nvinfo : EIATTR_KPARAM_INFO
	.align		4
.L_11:
        /*0018*/ 	.byte	0x04, 0x17
        /*001a*/ 	.short	(.L_13 - .L_12)
.L_12:
        /*001c*/ 	.word	0x00000000
        /*0020*/ 	.short	0x0001
        /*0022*/ 	.short	0x0008
        /*0024*/ 	.byte	0x00, 0xf0, 0x11, 0x00


	//----- nvinfo : EIATTR_KPARAM_INFO
	.align		4
.L_13:
        /*0028*/ 	.byte	0x04, 0x17
        /*002a*/ 	.short	(.L_15 - .L_14)
.L_14:
        /*002c*/ 	.word	0x00000000
        /*0030*/ 	.short	0x0000
        /*0032*/ 	.short	0x0000
        /*0034*/ 	.byte	0x00, 0xf5, 0x21, 0x00


	//----- nvinfo : EIATTR_SPARSE_MMA_MASK
	.align		4
.L_15:
        /*0038*/ 	.byte	0x03, 0x50
        /*003a*/ 	.short	0x0000


	//----- nvinfo : EIATTR_MAXREG_COUNT
	.align		4
        /*003c*/ 	.byte	0x03, 0x1b
        /*003e*/ 	.short	0x00ff


	//----- nvinfo : EIATTR_MERCURY_ISA_VERSION
	.align		4
        /*0040*/ 	.byte	0x03, 0x5f
        /*0042*/ 	.short	0x0101


	//----- nvinfo : EIATTR_UNUSED_LOAD_BYTE_OFFSET
	.align		4
        /*0044*/ 	.byte	0x04, 0x44
        /*0046*/ 	.short	(.L_17 - .L_16)


	//   ....[0]....
.L_16:
        /*0048*/ 	.word	0x00000130
        /*004c*/ 	.word	0x00000007


	//----- nvinfo : EIATTR_VRC_CTA_INIT_COUNT
	.align		4
.L_17:
        /*0050*/ 	.byte	0x02, 0x4a
	.zero		1
	.zero		1


	//----- nvinfo : EIATTR_EXIT_INSTR_OFFSETS
	.align		4
        /*0054*/ 	.byte	0x04, 0x1c
        /*0056*/ 	.short	(.L_19 - .L_18)


	//   ....[0]....
.L_18:
        /*0058*/ 	.word	0x00000080


	//   ....[1]....
        /*005c*/ 	.word	0x00000670


	//----- nvinfo : EIATTR_CRS_STACK_SIZE
	.align		4
.L_19:
        /*0060*/ 	.byte	0x04, 0x1e
        /*0062*/ 	.short	(.L_21 - .L_20)
.L_20:
        /*0064*/ 	.word	0x00000000


	//----- nvinfo : EIATTR_CBANK_PARAM_SIZE
	.align		4
.L_21:
        /*0068*/ 	.byte	0x03, 0x19
        /*006a*/ 	.short	0x0010


	//----- nvinfo : EIATTR_PARAM_CBANK
	.align		4
        /*006c*/ 	.byte	0x04, 0x0a
        /*006e*/ 	.short	(.L_23 - .L_22)
	.align		4
.L_22:
        /*0070*/ 	.word	index@(.nv.constant0._Z6kernelP6uchar4ii)
        /*0074*/ 	.short	0x0380
        /*0076*/ 	.short	0x0010


	//----- nvinfo : EIATTR_SW_WAR
	.align		4
.L_23:
        /*0078*/ 	.byte	0x04, 0x36
        /*007a*/ 	.short	(.L_25 - .L_24)
.L_24:
        /*007c*/ 	.word	0x00000008
.L_25:


//--------------------- .nv.callgraph             --------------------------
	.section	.nv.callgraph,"",@"SHT_CUDA_CALLGRAPH"
	.align	4
	.sectionentsize	8
	.align		4
        /*0000*/ 	.word	0x00000000
	.align		4
        /*0004*/ 	.word	0xffffffff
	.align		4
        /*0008*/ 	.word	0x00000000
	.align		4
        /*000c*/ 	.word	0xfffffffe
	.align		4
        /*0010*/ 	.word	0x00000000
	.align		4
        /*0014*/ 	.word	0xfffffffd
	.align		4
        /*0018*/ 	.word	0x00000000
	.align		4
        /*001c*/ 	.word	0xfffffffc


//--------------------- .nv.constant3             --------------------------
	.section	.nv.constant3,"a",@progbits
	.align	4
.nv.constant3:
	.type		arg1,@object
	.size		arg1,(cov_rev1 - arg1)
arg1:
	.zero		396
	.type		cov_rev1,@object
	.size		cov_rev1,(.L_1 - cov_rev1)
cov_rev1:
	.zero		1188
.L_1:


//--------------------- .text._Z6kernelP6uchar4ii --------------------------
	.section	.text._Z6kernelP6uchar4ii,"ax",@progbits
	.align	128
        .global         _Z6kernelP6uchar4ii
        .type           _Z6kernelP6uchar4ii,@function
        .size           _Z6kernelP6uchar4ii,(.L_x_4 - _Z6kernelP6uchar4ii)
        .other          _Z6kernelP6uchar4ii,@"STO_CUDA_ENTRY STV_DEFAULT"
_Z6kernelP6uchar4ii:
.text._Z6kernelP6uchar4ii:
[----:B------:R-:W-:Y:S01]  /*0000*/  LDC R1, c[0x0][0x37c] ;  /* 0x0000df00ff017b82 */ /* 0x000fe20000000800 */
[----:B------:R-:W0:Y:S01]  /*0010*/  S2R R9, SR_CTAID.X ;  /* 0x0000000000097919 */ /* 0x000e220000002500 */
[----:B------:R-:W1:Y:S01]  /*0020*/  LDCU.64 UR6, c[0x0][0x388] ;  /* 0x00007100ff0677ac */ /* 0x000e620008000a00 */
[----:B------:R-:W0:Y:S01]  /*0030*/  S2R R0, SR_TID.X ;  /* 0x0000000000007919 */ /* 0x000e220000002100 */
[----:B------:R-:W0:Y:S01]  /*0040*/  LDCU UR5, c[0x0][0x360] ;  /* 0x00006c00ff0577ac */ /* 0x000e220008000800 */
[----:B-1----:R-:W-:Y:S01]  /*0050*/  UIMAD UR4, UR7, UR6, URZ ;  /* 0x00000006070472a4 */ /* 0x002fe2000f8e02ff */
[----:B0-----:R-:W-:-:S05]  /*0060*/  IMAD R9, R9, UR5, R0 ;  /* 0x0000000509097c24 */ /* 0x001fca000f8e0200 */
[----:B------:R-:W-:-:S13]  /*0070*/  ISETP.GE.AND P0, PT, R9, UR4, PT ;  /* 0x0000000409007c0c */ /* 0x000fda000bf06270 */
[----:B------:R-:W-:Y:S05]  /*0080*/  @P0 EXIT ;  /* 0x000000000000094d */ /* 0x000fea0003800000 */
[----:B------:R-:W0:Y:S01]  /*0090*/  LDCU UR6, c[0x0][0x370] ;  /* 0x00006e00ff0677ac */ /* 0x000e220008000800 */
[----:B------:R-:W1:Y:S01]  /*00a0*/  LDCU.64 UR8, c[0x0][0x358] ;  /* 0x00006b00ff0877ac */ /* 0x000e620008000a00 */
[----:B0-----:R-:W-:-:S12]  /*00b0*/  UIMAD UR5, UR5, UR6, URZ ;  /* 0x00000006050572a4 */ /* 0x001fd8000f8e02ff */
.L_x_2:
[----:B0-----:R-:W0:Y:S08]  /*00c0*/  LDC R0, c[0x3][RZ] ;  /* 0x00c00000ff007b82 */ /* 0x001e300000000800 */
[----:B------:R-:W2:Y:S01]  /*00d0*/  LDC.64 R6, c[0x0][0x380] ;  /* 0x0000e000ff067b82 */ /* 0x000ea20000000a00 */
[----:B0-----:R-:W-:Y:S01]  /*00e0*/  FSETP.NEU.AND P1, PT, R0, -1, PT ;  /* 0xbf8000000000780b */ /* 0x001fe20003f2d000 */
[C---:B--2---:R-:W-:Y:S01]  /*00f0*/  IMAD.WIDE R6, R9.reuse, 0x4, R6 ;  /* 0x0000000409067825 */ /* 0x044fe200078e0206 */
[----:B------:R-:W-:-:S04]  /*0100*/  IADD3 R9, PT, PT, R9, UR5, RZ ;  /* 0x0000000509097c10 */ /* 0x000fc8000fffe0ff */
[----:B------:R-:W-:-:S07]  /*0110*/  ISETP.GE.AND P0, PT, R9, UR4, PT ;  /* 0x0000000409007c0c */ /* 0x000fce000bf06270 */
[----:B------:R-:W-:Y:S06]  /*0120*/  @!P1 BRA `(.L_x_0) ;  /* 0x0000000400489947 */ /* 0x000fec0003800000 */
[----:B-1----:R-:W2:Y:S01]  /*0130*/  LDG.E R0, desc[UR8][R6.64] ;  /* 0x0000000806007981 */ /* 0x002ea2000c1e1900 */
[----:B------:R-:W0:Y:S01]  /*0140*/  LDCU UR6, c[0x3][URZ] ;  /* 0x00c00000ff0677ac */ /* 0x000e220008000800 */
[----:B------:R-:W-:Y:S01]  /*0150*/  HFMA2 R8, -RZ, RZ, 0, 0 ;  /* 0x00000000ff087431 */ /* 0x000fe200000001ff */
[----:B------:R-:W-:Y:S01]  /*0160*/  MOV R4, 0xd01502f9 ;  /* 0xd01502f900047802 */ /* 0x000fe20000000f00 */
[----:B------:R-:W-:Y:S01]  /*0170*/  HFMA2 R2, -RZ, RZ, 0, 0 ;  /* 0x00000000ff027431 */ /* 0x000fe200000001ff */
[----:B0-----:R-:W-:Y:S02]  /*0180*/  MOV R15, UR6 ;  /* 0x00000006000f7c02 */ /* 0x001fe40008000f00 */
[C---:B--2---:R-:W-:Y:S02]  /*0190*/  PRMT R10, R0.reuse, 0x7770, RZ ;  /* 0x00007770000a7816 */ /* 0x044fe400000000ff */
[C---:B------:R-:W-:Y:S02]  /*01a0*/  PRMT R13, R0.reuse, 0x7771, RZ ;  /* 0x00007771000d7816 */ /* 0x040fe400000000ff */
[----:B------:R-:W-:-:S02]  /*01b0*/  PRMT R12, R0, 0x7772, RZ ;  /* 0x00007772000c7816 */ /* 0x000fc400000000ff */
[----:B------:R-:W-:Y:S02]  /*01c0*/  I2FP.F32.U32 R10, R10 ;  /* 0x0000000a000a7245 */ /* 0x000fe40000201000 */
[----:B------:R-:W-:Y:S02]  /*01d0*/  I2FP.F32.U32 R13, R13 ;  /* 0x0000000d000d7245 */ /* 0x000fe40000201000 */
[----:B------:R-:W-:-:S07]  /*01e0*/  I2FP.F32.U32 R12, R12 ;  /* 0x0000000c000c7245 */ /* 0x000fce0000201000 */
.L_x_1:
[----:B------:R-:W-:Y:S01]  /*01f0*/  MOV R3, 0x18c ;  /* 0x0000018c00037802 */ /* 0x000fe20000000f00 */
[----:B------:R-:W0:Y:S01]  /*0200*/  LDC R20, c[0x3][R2+0x4] ;  /* 0x00c0010002147b82 */ /* 0x000e220000000800 */
[----:B------:R-:W-:-:S03]  /*0210*/  FADD R0, R10, -R15 ;  /* 0x8000000f0a007221 */ /* 0x000fc60000000000 */
[----:B------:R-:W-:-:S04]  /*0220*/  IMAD R14, R8, 0x24, R3 ;  /* 0x00000024080e7824 */ /* 0x000fc800078e0203 */
[----:B------:R-:W1:Y:S08]  /*0230*/  LDC R23, c[0x3][R14+0x4] ;  /* 0x00c001000e177b82 */ /* 0x000e700000000800 */
[----:B------:R-:W2:Y:S08]  /*0240*/  LDC R22, c[0x3][R14+0x10] ;  /* 0x00c004000e167b82 */ /* 0x000eb00000000800 */
[----:B------:R-:W3:Y:S01]  /*0250*/  LDC R21, c[0x3][R2+0x8] ;  /* 0x00c0020002157b82 */ /* 0x000ee20000000800 */
[----:B0-----:R-:W-:-:S07]  /*0260*/  FADD R20, R13, -R20 ;  /* 0x800000140d147221 */ /* 0x001fce0000000000 */
[----:B------:R-:W0:Y:S01]  /*0270*/  LDC R5, c[0x3][R14] ;  /* 0x00c000000e057b82 */ /* 0x000e220000000800 */
[----:B-1----:R-:W-:-:S07]  /*0280*/  FFMA R23, R0, -R23, RZ ;  /* 0x8000001700177223 */ /* 0x002fce00000000ff */
[----:B------:R-:W1:Y:S01]  /*0290*/  LDC R24, c[0x3][R14+0x1c] ;  /* 0x00c007000e187b82 */ /* 0x000e620000000800 */
[----:B--2---:R-:W-:-:S07]  /*02a0*/  FFMA R22, R20, -R22, R23 ;  /* 0x8000001614167223 */ /* 0x004fce0000000017 */
[----:B------:R-:W2:Y:S01]  /*02b0*/  LDC R3, c[0x3][R14+0x8] ;  /* 0x00c002000e037b82 */ /* 0x000ea20000000800 */
[----:B---3--:R-:W-:-:S07]  /*02c0*/  FADD R15, R12, -R21 ;  /* 0x800000150c0f7221 */ /* 0x008fce0000000000 */
[----:B------:R-:W3:Y:S01]  /*02d0*/  LDC R19, c[0x3][R14+0xc] ;  /* 0x00c003000e137b82 */ /* 0x000ee20000000800 */
[----:B0-----:R-:W-:-:S07]  /*02e0*/  FFMA R5, R0, -R5, RZ ;  /* 0x8000000500057223 */ /* 0x001fce00000000ff */
[----:B------:R-:W0:Y:S01]  /*02f0*/  LDC R17, c[0x3][R14+0x14] ;  /* 0x00c005000e117b82 */ /* 0x000e220000000800 */
[----:B-1----:R-:W-:-:S04]  /*0300*/  FFMA R21, R15, -R24, R22 ;  /* 0x800000180f157223 */ /* 0x002fc80000000016 */
[----:B------:R-:W-:-:S03]  /*0310*/  FMUL R21, R20, R21 ;  /* 0x0000001514157220 */ /* 0x000fc60000400000 */
[----:B------:R-:W1:Y:S01]  /*0320*/  LDC R18, c[0x3][R14+0x18] ;  /* 0x00c006000e127b82 */ /* 0x000e620000000800 */
[----:B--2---:R-:W-:-:S07]  /*0330*/  FFMA R24, R0, -R3, RZ ;  /* 0x8000000300187223 */ /* 0x004fce00000000ff */
[----:B------:R-:W2:Y:S01]  /*0340*/  LDC R16, c[0x3][R14+0x20] ;  /* 0x00c008000e107b82 */ /* 0x000ea20000000800 */
[C---:B---3--:R-:W-:Y:S01]  /*0350*/  FFMA R22, R20.reuse, -R19, R5 ;  /* 0x8000001314167223 */ /* 0x048fe20000000005 */
[----:B0-----:R-:W-:-:S03]  /*0360*/  FFMA R17, R20, -R17, R24 ;  /* 0x8000001114117223 */ /* 0x001fc60000000018 */
[----:B-1----:R-:W-:-:S04]  /*0370*/  FFMA R3, R15, -R18, R22 ;  /* 0x800000120f037223 */ /* 0x002fc80000000016 */
[----:B------:R-:W-:Y:S01]  /*0380*/  FFMA R3, R0, R3, R21 ;  /* 0x0000000300037223 */ /* 0x000fe20000000015 */
[----:B--2---:R-:W-:Y:S01]  /*0390*/  FFMA R18, R15, -R16, R17 ;  /* 0x800000100f127223 */ /* 0x004fe20000000011 */
[----:B------:R-:W-:-:S03]  /*03a0*/  IADD3 R16, PT, PT, R8, 0x1, RZ ;  /* 0x0000000108107810 */ /* 0x000fc60007ffe0ff */
[----:B------:R-:W-:Y:S01]  /*03b0*/  FFMA R3, R15, R18, R3 ;  /* 0x000000120f037223 */ /* 0x000fe20000000003 */
[----:B------:R-:W-:-:S04]  /*03c0*/  ISETP.NE.AND P2, PT, R16, 0x21, PT ;  /* 0x000000211000780c */ /* 0x000fc80003f45270 */
[----:B------:R-:W-:-:S04]  /*03d0*/  FSETP.GT.AND P1, PT, R3, R4, PT ;  /* 0x000000040300720b */ /* 0x000fc80003f24000 */
[----:B------:R-:W-:Y:S02]  /*03e0*/  FSEL R17, R3, R4, P1 ;  /* 0x0000000403117208 */ /* 0x000fe40000800000 */
[----:B------:R-:W-:-:S03]  /*03f0*/  SEL R11, R8, R11, P1 ;  /* 0x0000000b080b7207 */ /* 0x000fc60000800000 */
[----:B------:R-:W-:Y:S05]  /*0400*/  @!P2 BRA `(.L_x_0) ;  /* 0x000000000090a947 */ /* 0x000fea0003800000 */
[----:B------:R-:W0:Y:S02]  /*0410*/  LDC R23, c[0x3][R2+0xc] ;  /* 0x00c0030002177b82 */ /* 0x000e240000000800 */
[----:B0-----:R-:W-:-:S13]  /*0420*/  FSETP.NEU.AND P1, PT, R23, -1, PT ;  /* 0xbf8000001700780b */ /* 0x001fda0003f2d000 */
[----:B------:R-:W-:Y:S05]  /*0430*/  @!P1 BRA `(.L_x_0) ;  /* 0x0000000000849947 */ /* 0x000fea0003800000 */
[----:B------:R0:W1:Y:S01]  /*0440*/  LDC.64 R4, c[0x3][R2+0x10] ;  /* 0x00c0040002047b82 */ /* 0x0000620000000a00 */
[----:B------:R-:W-:Y:S01]  /*0450*/  IADD3 R8, PT, PT, R8, 0x2, RZ ;  /* 0x0000000208087810 */ /* 0x000fe20007ffe0ff */
[----:B------:R-:W-:-:S06]  /*0460*/  FADD R0, R10, -R23 ;  /* 0x800000170a007221 */ /* 0x000fcc0000000000 */
[----:B------:R-:W2:Y:S01]  /*0470*/  LDC R15, c[0x3][R14+0x28] ;  /* 0x00c00a000e0f7b82 */ /* 0x000ea20000000800 */
[----:B0-----:R-:W-:-:S07]  /*0480*/  IMAD R2, R8, 0xc, RZ ;  /* 0x0000000c08027824 */ /* 0x001fce00078e02ff */
[----:B------:R-:W0:Y:S08]  /*0490*/  LDC R3, c[0x3][R14+0x24] ;  /* 0x00c009000e037b82 */ /* 0x000e300000000800 */
[----:B------:R-:W3:Y:S01]  /*04a0*/  LDC R25, c[0x3][R14+0x34] ;  /* 0x00c00d000e197b82 */ /* 0x000ee20000000800 */
[----:B-1----:R-:W-:Y:S01]  /*04b0*/  FADD R23, R13, -R4 ;  /* 0x800000040d177221 */ /* 0x002fe20000000000 */
[----:B------:R-:W-:-:S06]  /*04c0*/  FADD R5, R12, -R5 ;  /* 0x800000050c057221 */ /* 0x000fcc0000000000 */
[----:B------:R-:W1:Y:S01]  /*04d0*/  LDC R19, c[0x3][R14+0x2c] ;  /* 0x00c00b000e137b82 */ /* 0x000e620000000800 */
[----:B--2---:R-:W-:-:S07]  /*04e0*/  FFMA R4, R0, -R15, RZ ;  /* 0x8000000f00047223 */ /* 0x004fce00000000ff */
[----:B------:R-:W2:Y:S01]  /*04f0*/  LDC R24, c[0x3][R14+0x30] ;  /* 0x00c00c000e187b82 */ /* 0x000ea20000000800 */
[----:B0-----:R-:W-:-:S07]  /*0500*/  FFMA R3, R0, -R3, RZ ;  /* 0x8000000300037223 */ /* 0x001fce00000000ff */
[----:B------:R-:W0:Y:S01]  /*0510*/  LDC R20, c[0x3][R14+0x40] ;  /* 0x00c010000e147b82 */ /* 0x000e220000000800 */
[----:B---3--:R-:W-:-:S07]  /*0520*/  FFMA R4, R23, -R25, R4 ;  /* 0x8000001917047223 */ /* 0x008fce0000000004 */
[----:B------:R1:W3:Y:S08]  /*0530*/  LDC R18, c[0x3][R14+0x38] ;  /* 0x00c00e000e127b82 */ /* 0x0002f00000000800 */
[----:B------:R1:W4:Y:S01]  /*0540*/  LDC R21, c[0x3][R14+0x3c] ;  /* 0x00c00f000e157b82 */ /* 0x0003220000000800 */
[----:B--2---:R-:W-:-:S07]  /*0550*/  FFMA R24, R23, -R24, R3 ;  /* 0x8000001817187223 */ /* 0x004fce0000000003 */
[----:B------:R-:W2:Y:S01]  /*0560*/  LDC R15, c[0x3][R2] ;  /* 0x00c00000020f7b82 */ /* 0x000ea20000000800 */
[----:B0-----:R-:W-:-:S07]  /*0570*/  FFMA R4, R5, -R20, R4 ;  /* 0x8000001405047223 */ /* 0x001fce0000000004 */
[----:B------:R1:W0:Y:S02]  /*0580*/  LDC R22, c[0x3][R14+0x44] ;  /* 0x00c011000e167b82 */ /* 0x0002240000000800 */
[----:B-1----:R-:W-:Y:S01]  /*0590*/  FFMA R14, R0, -R19, RZ ;  /* 0x80000013000e7223 */ /* 0x002fe200000000ff */
[----:B----4-:R-:W-:-:S03]  /*05a0*/  FFMA R21, R5, -R21, R24 ;  /* 0x8000001505157223 */ /* 0x010fc60000000018 */
[C---:B---3--:R-:W-:Y:S01]  /*05b0*/  FFMA R3, R23.reuse, -R18, R14 ;  /* 0x8000001217037223 */ /* 0x048fe2000000000e */
[----:B------:R-:W-:Y:S01]  /*05c0*/  FMUL R23, R23, R4 ;  /* 0x0000000417177220 */ /* 0x000fe20000400000 */
[----:B--2---:R-:W-:-:S03]  /*05d0*/  FSETP.NEU.AND P2, PT, R15, -1, PT ;  /* 0xbf8000000f00780b */ /* 0x004fc60003f4d000 */
[----:B------:R-:W-:Y:S01]  /*05e0*/  FFMA R21, R0, R21, R23 ;  /* 0x0000001500157223 */ /* 0x000fe20000000017 */
[----:B0-----:R-:W-:-:S04]  /*05f0*/  FFMA R22, R5, -R22, R3 ;  /* 0x8000001605167223 */ /* 0x001fc80000000003 */
[----:B------:R-:W-:-:S05]  /*0600*/  FFMA R22, R5, R22, R21 ;  /* 0x0000001605167223 */ /* 0x000fca0000000015 */
[----:B------:R-:W-:-:S04]  /*0610*/  FSETP.GT.AND P1, PT, R22, R17, PT ;  /* 0x000000111600720b */ /* 0x000fc80003f24000 */
[----:B------:R-:W-:Y:S02]  /*0620*/  FSEL R4, R22, R17, P1 ;  /* 0x0000001116047208 */ /* 0x000fe40000800000 */
[----:B------:R-:W-:Y:S01]  /*0630*/  SEL R11, R16, R11, P1 ;  /* 0x0000000b100b7207 */ /* 0x000fe20000800000 */
[----:B------:R-:W-:Y:S06]  /*0640*/  @P2 BRA `(.L_x_1) ;  /* 0xfffffff800e82947 */ /* 0x000fec000383ffff */
.L_x_0:
[----:B-1----:R0:W-:Y:S01]  /*0650*/  STG.E.U8 desc[UR8][R6.64+0x3], R11 ;  /* 0x0000030b06007986 */ /* 0x0021e2000c101108 */
[----:B------:R-:W-:Y:S05]  /*0660*/  @!P0 BRA `(.L_x_2) ;  /* 0xfffffff800948947 */ /* 0x000fea000383ffff */
[----:B------:R-:W-:Y:S05]  /*0670*/  EXIT ;  /* 0x000000000000794d */ /* 0x000fea0003800000 */
.L_x_3:
[----:B------:R-:W-:-:S00]  /*0680*/  BRA `(.L_x_3) ;  /* 0xfffffffc00fc7947 */ /* 0x000fc0000383ffff */
[----:B------:R-:W-:-:S00]  /*0690*/  NOP ;  /* 0x0000000000007918 */ /* 0x000fc00000000000 */
        /* <DEDUP_REMOVED lines=14> */
.L_x_4:


//--------------------- .nv.shared.reserved.0     --------------------------
	.section	.nv.shared.reserved.0,"aw",@nobits
	.weak		__nv_reservedSMEM_offset_0_alias
	.size		__nv_reservedSMEM_offset_0_alias, 0, 64
	.other		__nv_reservedSMEM_offset_0_alias,@"STO_CUDA_RESERVED_SHARED STV_DEFAULT"
__nv_reservedSMEM_offset_0_alias:
	.zero		0
	.zero		64


//--------------------- .nv.constant0._Z6kernelP6uchar4ii --------------------------
	.section	.nv.constant0._Z6kernelP6uchar4ii,"a",@progbits
	.sectionflags	@""
	.align	4
.nv.constant0._Z6kernelP6uchar4ii:
	.zero		912


//--------------------- SYMBOLS --------------------------

	.type		.nv.reservedSmem.offset0,@object
	.size		.nv.reservedSmem.offset0,0x4
